//
// Generated by NVIDIA NVVM Compiler
//
// Compiler Build ID: CL-36424714
// Cuda compilation tools, release 13.0, V13.0.88
// Based on NVVM 20.0.0
//

.version 9.0
.target sm_100
.address_size 64

	// .globl	_Z9simulatorIdLi4EEvPT_S1_S1_i

.visible .entry _Z9simulatorIdLi4EEvPT_S1_S1_i(
	.param .u64 .ptr .align 1 _Z9simulatorIdLi4EEvPT_S1_S1_i_param_0,
	.param .u64 .ptr .align 1 _Z9simulatorIdLi4EEvPT_S1_S1_i_param_1,
	.param .u64 .ptr .align 1 _Z9simulatorIdLi4EEvPT_S1_S1_i_param_2,
	.param .u32 _Z9simulatorIdLi4EEvPT_S1_S1_i_param_3
)
{
	.reg .pred 	%p<11>;
	.reg .b32 	%r<18>;
	.reg .b64 	%rd<23>;
	.reg .b64 	%fd<30>;

	ld.param.u64 	%rd15, [_Z9simulatorIdLi4EEvPT_S1_S1_i_param_0];
	ld.param.u64 	%rd16, [_Z9simulatorIdLi4EEvPT_S1_S1_i_param_1];
	ld.param.u64 	%rd17, [_Z9simulatorIdLi4EEvPT_S1_S1_i_param_2];
	ld.param.u32 	%r11, [_Z9simulatorIdLi4EEvPT_S1_S1_i_param_3];
	mov.u32 	%r12, %tid.x;
	mov.u32 	%r13, %ctaid.x;
	mov.u32 	%r1, %ntid.x;
	mad.lo.s32 	%r17, %r13, %r1, %r12;
	setp.ge.s32 	%p1, %r17, %r11;
	@%p1 bra 	$L__BB0_13;
	mov.u32 	%r14, %nctaid.x;
	mul.lo.s32 	%r3, %r1, %r14;
	shl.b32 	%r4, %r3, 2;
	cvta.to.global.u64 	%rd1, %rd17;
	cvta.to.global.u64 	%rd2, %rd15;
	cvta.to.global.u64 	%rd3, %rd16;
	mul.wide.s32 	%rd6, %r3, 8;
$L__BB0_2:
	setp.ge.s32 	%p2, %r17, %r11;
	@%p2 bra 	$L__BB0_7;
	mul.wide.s32 	%rd18, %r17, 8;
	add.s64 	%rd4, %rd2, %rd18;
	ld.global.f64 	%fd14, [%rd4];
	add.s64 	%rd5, %rd3, %rd18;
	ld.global.f64 	%fd15, [%rd5];
	add.f64 	%fd29, %fd14, %fd15;
	add.s32 	%r6, %r3, %r17;
	setp.ge.s32 	%p3, %r6, %r11;
	@%p3 bra 	$L__BB0_7;
	add.s64 	%rd7, %rd4, %rd6;
	ld.global.f64 	%fd16, [%rd7];
	add.s64 	%rd8, %rd5, %rd6;
	ld.global.f64 	%fd17, [%rd8];
	add.f64 	%fd28, %fd16, %fd17;
	add.s32 	%r7, %r6, %r3;
	setp.ge.s32 	%p4, %r7, %r11;
	@%p4 bra 	$L__BB0_7;
	add.s64 	%rd9, %rd7, %rd6;
	ld.global.f64 	%fd18, [%rd9];
	add.s64 	%rd10, %rd8, %rd6;
	ld.global.f64 	%fd19, [%rd10];
	add.f64 	%fd27, %fd18, %fd19;
	add.s32 	%r15, %r7, %r3;
	setp.ge.s32 	%p5, %r15, %r11;
	@%p5 bra 	$L__BB0_7;
	add.s64 	%rd19, %rd9, %rd6;
	ld.global.f64 	%fd20, [%rd19];
	add.s64 	%rd20, %rd10, %rd6;
	ld.global.f64 	%fd21, [%rd20];
	add.f64 	%fd26, %fd20, %fd21;
$L__BB0_7:
	setp.ge.s32 	%p6, %r17, %r11;
	@%p6 bra 	$L__BB0_12;
	mul.wide.s32 	%rd21, %r17, 8;
	add.s64 	%rd11, %rd1, %rd21;
	st.global.f64 	[%rd11], %fd29;
	add.s32 	%r8, %r3, %r17;
	setp.ge.s32 	%p7, %r8, %r11;
	@%p7 bra 	$L__BB0_12;
	add.s64 	%rd13, %rd11, %rd6;
	st.global.f64 	[%rd13], %fd28;
	add.s32 	%r9, %r8, %r3;
	setp.ge.s32 	%p8, %r9, %r11;
	@%p8 bra 	$L__BB0_12;
	add.s64 	%rd14, %rd13, %rd6;
	st.global.f64 	[%rd14], %fd27;
	add.s32 	%r16, %r9, %r3;
	setp.ge.s32 	%p9, %r16, %r11;
	@%p9 bra 	$L__BB0_12;
	add.s64 	%rd22, %rd14, %rd6;
	st.global.f64 	[%rd22], %fd26;
$L__BB0_12:
	add.s32 	%r17, %r17, %r4;
	setp.lt.s32 	%p10, %r17, %r11;
	@%p10 bra 	$L__BB0_2;
$L__BB0_13:
	ret;

}


// ===== COMPILED SASS (sm_100) =====

	.target	sm_100

	.elftype	@"ET_EXEC"


//--------------------- .note.nv.tkinfo           --------------------------
	.section	.note.nv.tkinfo,"",@"SHT_NOTE"
	.sectionflags	@"SHF_NOTE_NV_TKINFO"
	.tkinfo
        /*0018*/ 	.word	0x00000002
        /*0030*/ 	.string	""
        /*0030*/ 	.string	"ptxas"
        /*0030*/ 	.string	"Cuda compilation tools, release 13.0, V13.0.88"
        /*0030*/ 	.string	"Build cuda_13.0.r13.0/compiler.36424714_0"
        /*0030*/ 	.string	"-arch sm_100 -m 64 "



//--------------------- .note.nv.cuinfo           --------------------------
	.section	.note.nv.cuinfo,"",@"SHT_NOTE"
	.sectionflags	@"SHF_NOTE_NV_CUINFO"
        /*0018*/ 	.short	0x0002
        /*001a*/ 	.short	0x0064
        /*001c*/ 	.short	0x0082
	.zero		2


//--------------------- .nv.info                  --------------------------
	.section	.nv.info,"",@"SHT_CUDA_INFO"
	.align	4


	//----- nvinfo : EIATTR_REGCOUNT
	.align		4
        /*0000*/ 	.byte	0x04, 0x2f
        /*0002*/ 	.short	(.L_1 - .L_0)
	.align		4
.L_0:
        /*0004*/ 	.word	index@(_Z9simulatorIdLi4EEvPT_S1_S1_i)
        /*0008*/ 	.word	0x0000001c


	//----- nvinfo : EIATTR_FRAME_SIZE
	.align		4
.L_1:
        /*000c*/ 	.byte	0x04, 0x11
        /*000e*/ 	.short	(.L_3 - .L_2)
	.align		4
.L_2:
        /*0010*/ 	.word	index@(_Z9simulatorIdLi4EEvPT_S1_S1_i)
        /*0014*/ 	.word	0x00000000


	//----- nvinfo : EIATTR_MIN_STACK_SIZE
	.align		4
.L_3:
        /*0018*/ 	.byte	0x04, 0x12
        /*001a*/ 	.short	(.L_5 - .L_4)
	.align		4
.L_4:
        /*001c*/ 	.word	index@(_Z9simulatorIdLi4EEvPT_S1_S1_i)
        /*0020*/ 	.word	0x00000000
.L_5:


//--------------------- .nv.compat                --------------------------
	.section	.nv.compat,"",@"SHT_CUDA_COMPAT_INFO"
	.align	4
        /*0000*/ 	.byte	0x02, 0x09, 0x00, 0x00, 0x02, 0x02, 0x01, 0x00, 0x02, 0x05, 0x05, 0x00, 0x03, 0x07, 0x01, 0x01
        /*0010*/ 	.byte	0x02, 0x03, 0x00, 0x00, 0x02, 0x06, 0x01, 0x00, 0x04, 0x0b, 0x08, 0x00, 0x01, 0x00, 0x00, 0x00
        /*0020*/ 	.byte	0x00, 0x00, 0x00, 0x00


//--------------------- .nv.info._Z9simulatorIdLi4EEvPT_S1_S1_i --------------------------
	.section	.nv.info._Z9simulatorIdLi4EEvPT_S1_S1_i,"",@"SHT_CUDA_INFO"
	.sectionflags	@""
	.align	4


	//----- nvinfo : EIATTR_CUDA_API_VERSION
	.align		4
        /*0000*/ 	.byte	0x04, 0x37
        /*0002*/ 	.short	(.L_7 - .L_6)
.L_6:
        /*0004*/ 	.word	0x00000082


	//----- nvinfo : EIATTR_KPARAM_INFO
	.align		4
.L_7:
        /*0008*/ 	.byte	0x04, 0x17
        /*000a*/ 	.short	(.L_9 - .L_8)
.L_8:
        /*000c*/ 	.word	0x00000000
        /*0010*/ 	.short	0x0003
        /*0012*/ 	.short	0x0018
        /*0014*/ 	.byte	0x00, 0xf0, 0x11, 0x00


	//----- nvinfo : EIATTR_KPARAM_INFO
	.align		4
.L_9:
        /*0018*/ 	.byte	0x04, 0x17
        /*001a*/ 	.short	(.L_11 - .L_10)
.L_10:
        /*001c*/ 	.word	0x00000000
        /*0020*/ 	.short	0x0002
        /*0022*/ 	.short	0x0010
        /*0024*/ 	.byte	0x00, 0xf5, 0x21, 0x00


	//----- nvinfo : EIATTR_KPARAM_INFO
	.align		4
.L_11:
        /*0028*/ 	.byte	0x04, 0x17
        /*002a*/ 	.short	(.L_13 - .L_12)
.L_12:
        /*002c*/ 	.word	0x00000000
        /*0030*/ 	.short	0x0001
        /*0032*/ 	.short	0x0008
        /*0034*/ 	.byte	0x00, 0xf5, 0x21, 0x00


	//----- nvinfo : EIATTR_KPARAM_INFO
	.align		4
.L_13:
        /*0038*/ 	.byte	0x04, 0x17
        /*003a*/ 	.short	(.L_15 - .L_14)
.L_14:
        /*003c*/ 	.word	0x00000000
        /*0040*/ 	.short	0x0000
        /*0042*/ 	.short	0x0000
        /*0044*/ 	.byte	0x00, 0xf5, 0x21, 0x00


	//----- nvinfo : EIATTR_SPARSE_MMA_MASK
	.align		4
.L_15:
        /*0048*/ 	.byte	0x03, 0x50
        /*004a*/ 	.short	0x0000


	//----- nvinfo : EIATTR_MAXREG_COUNT
	.align		4
        /*004c*/ 	.byte	0x03, 0x1b
        /*004e*/ 	.short	0x00ff


	//----- nvinfo : EIATTR_MERCURY_ISA_VERSION
	.align		4
        /*0050*/ 	.byte	0x03, 0x5f
        /*0052*/ 	.short	0x0101


	//----- nvinfo : EIATTR_VRC_CTA_INIT_COUNT
	.align		4
        /*0054*/ 	.byte	0x02, 0x4a
	.zero		1
	.zero		1


	//----- nvinfo : EIATTR_EXIT_INSTR_OFFSETS
	.align		4
        /*0058*/ 	.byte	0x04, 0x1c
        /*005a*/ 	.short	(.L_17 - .L_16)


	//   ....[0]....
.L_16:
        /*005c*/ 	.word	0x00000070


	//   ....[1]....
        /*0060*/ 	.word	0x00000440


	//----- nvinfo : EIATTR_CRS_STACK_SIZE
	.align		4
.L_17:
        /*0064*/ 	.byte	0x04, 0x1e
        /*0066*/ 	.short	(.L_19 - .L_18)
.L_18:
        /*0068*/ 	.word	0x00000000


	//----- nvinfo : EIATTR_CBANK_PARAM_SIZE
	.align		4
.L_19:
        /*006c*/ 	.byte	0x03, 0x19
        /*006e*/ 	.short	0x001c


	//----- nvinfo : EIATTR_PARAM_CBANK
	.align		4
        /*0070*/ 	.byte	0x04, 0x0a
        /*0072*/ 	.short	(.L_21 - .L_20)
	.align		4
.L_20:
        /*0074*/ 	.word	index@(.nv.constant0._Z9simulatorIdLi4EEvPT_S1_S1_i)
        /*0078*/ 	.short	0x0380
        /*007a*/ 	.short	0x001c


	//----- nvinfo : EIATTR_SW_WAR
	.align		4
.L_21:
        /*007c*/ 	.byte	0x04, 0x36
        /*007e*/ 	.short	(.L_23 - .L_22)
.L_22:
        /*0080*/ 	.word	0x00000008
.L_23:


//--------------------- .nv.callgraph             --------------------------
	.section	.nv.callgraph,"",@"SHT_CUDA_CALLGRAPH"
	.align	4
	.sectionentsize	8
	.align		4
        /*0000*/ 	.word	0x00000000
	.align		4
        /*0004*/ 	.word	0xffffffff
	.align		4
        /*0008*/ 	.word	0x00000000
	.align		4
        /*000c*/ 	.word	0xfffffffe
	.align		4
        /*0010*/ 	.word	0x00000000
	.align		4
        /*0014*/ 	.word	0xfffffffd
	.align		4
        /*0018*/ 	.word	0x00000000
	.align		4
        /*001c*/ 	.word	0xfffffffc


//--------------------- .text._Z9simulatorIdLi4EEvPT_S1_S1_i --------------------------
	.section	.text._Z9simulatorIdLi4EEvPT_S1_S1_i,"ax",@progbits
	.align	128
        .global         _Z9simulatorIdLi4EEvPT_S1_S1_i
        .type           _Z9simulatorIdLi4EEvPT_S1_S1_i,@function
        .size           _Z9simulatorIdLi4EEvPT_S1_S1_i,(.L_x_6 - _Z9simulatorIdLi4EEvPT_S1_S1_i)
        .other          _Z9simulatorIdLi4EEvPT_S1_S1_i,@"STO_CUDA_ENTRY STV_DEFAULT"
_Z9simulatorIdLi4EEvPT_S1_S1_i:
.text._Z9simulatorIdLi4EEvPT_S1_S1_i:
[----:B------:R-:W-:Y:S01]  /*0000*/  LDC R1, c[0x0][0x37c] ;  /* 0x0000df00ff017b82 */ /* 0x000fe20000000800 */
[----:B------:R-:W0:Y:S07]  /*0010*/  S2R R17, SR_TID.X ;  /* 0x0000000000117919 */ /* 0x000e2e0000002100 */
[----:B------:R-:W0:Y:S01]  /*0020*/  S2UR UR4, SR_CTAID.X ;  /* 0x00000000000479c3 */ /* 0x000e220000002500 */
[----:B------:R-:W1:Y:S07]  /*0030*/  LDCU UR5, c[0x0][0x398] ;  /* 0x00007300ff0577ac */ /* 0x000e6e0008000800 */
[----:B------:R-:W0:Y:S02]  /*0040*/  LDC R16, c[0x0][0x360] ;  /* 0x0000d800ff107b82 */ /* 0x000e240000000800 */
[----:B0-----:R-:W-:-:S05]  /*0050*/  IMAD R17, R16, UR4, R17 ;  /* 0x0000000410117c24 */ /* 0x001fca000f8e0211 */
[----:B-1----:R-:W-:-:S13]  /*0060*/  ISETP.GE.AND P0, PT, R17, UR5, PT ;  /* 0x0000000511007c0c */ /* 0x002fda000bf06270 */
[----:B------:R-:W-:Y:S05]  /*0070*/  @P0 EXIT ;  /* 0x000000000000094d */ /* 0x000fea0003800000 */
[----:B------:R-:W0:Y:S01]  /*0080*/  LDC R0, c[0x0][0x398] ;  /* 0x0000e600ff007b82 */ /* 0x000e220000000800 */
[----:B------:R-:W1:Y:S01]  /*0090*/  LDCU UR4, c[0x0][0x370] ;  /* 0x00006e00ff0477ac */ /* 0x000e620008000800 */
[----:B------:R-:W2:Y:S06]  /*00a0*/  LDCU.64 UR6, c[0x0][0x358] ;  /* 0x00006b00ff0677ac */ /* 0x000eac0008000a00 */
[----:B------:R-:W3:Y:S08]  /*00b0*/  LDC.64 R6, c[0x0][0x390] ;  /* 0x0000e400ff067b82 */ /* 0x000ef00000000a00 */
[----:B------:R-:W4:Y:S01]  /*00c0*/  LDC.64 R4, c[0x0][0x380] ;  /* 0x0000e000ff047b82 */ /* 0x000f220000000a00 */
[----:B-1----:R-:W-:-:S07]  /*00d0*/  IMAD R16, R16, UR4, RZ ;  /* 0x0000000410107c24 */ /* 0x002fce000f8e02ff */
[----:B--2---:R-:W1:Y:S02]  /*00e0*/  LDC.64 R2, c[0x0][0x388] ;  /* 0x0000e200ff027b82 */ /* 0x004e640000000a00 */
.L_x_4:
[----:B0-----:R-:W-:Y:S01]  /*00f0*/  ISETP.GE.AND P0, PT, R17, R0, PT ;  /* 0x000000001100720c */ /* 0x001fe20003f06270 */
[----:B------:R-:W-:-:S12]  /*0100*/  BSSY.RECONVERGENT B0, `(.L_x_0) ;  /* 0x0000030000007945 */ /* 0x000fd80003800200 */
[----:B------:R-:W-:Y:S05]  /*0110*/  @P0 BRA `(.L_x_1) ;  /* 0x0000000000b80947 */ /* 0x000fea0003800000 */
[----:B----4-:R-:W-:-:S04]  /*0120*/  IMAD.WIDE R18, R17, 0x8, R4 ;  /* 0x0000000811127825 */ /* 0x010fc800078e0204 */
[----:B-1----:R-:W-:Y:S01]  /*0130*/  IMAD.WIDE R20, R17, 0x8, R2 ;  /* 0x0000000811147825 */ /* 0x002fe200078e0202 */
[----:B------:R-:W2:Y:S04]  /*0140*/  LDG.E.64 R8, desc[UR6][R18.64] ;  /* 0x0000000612087981 */ /* 0x000ea8000c1e1b00 */
[----:B------:R-:W2:Y:S01]  /*0150*/  LDG.E.64 R24, desc[UR6][R20.64] ;  /* 0x0000000614187981 */ /* 0x000ea2000c1e1b00 */
[----:B------:R-:W-:Y:S01]  /*0160*/  IADD3 R23, PT, PT, R16, R17, RZ ;  /* 0x0000001110177210 */ /* 0x000fe20007ffe0ff */
[----:B------:R-:W-:Y:S03]  /*0170*/  BSSY.RECONVERGENT B1, `(.L_x_2) ;  /* 0x0000018000017945 */ /* 0x000fe60003800200 */
[----:B------:R-:W-:Y:S01]  /*0180*/  ISETP.GE.AND P0, PT, R23, R0, PT ;  /* 0x000000001700720c */ /* 0x000fe20003f06270 */
[----:B--2---:R-:W-:-:S12]  /*0190*/  DADD R8, R8, R24 ;  /* 0x0000000008087229 */ /* 0x004fd80000000018 */
[----:B------:R-:W-:Y:S05]  /*01a0*/  @P0 BRA `(.L_x_3) ;  /* 0x0000000000500947 */ /* 0x000fea0003800000 */
[----:B------:R-:W-:-:S04]  /*01b0*/  IMAD.WIDE R18, R16, 0x8, R18 ;  /* 0x0000000810127825 */ /* 0x000fc800078e0212 */
[C---:B------:R-:W-:Y:S01]  /*01c0*/  IMAD.WIDE R20, R16.reuse, 0x8, R20 ;  /* 0x0000000810147825 */ /* 0x040fe200078e0214 */
[----:B------:R-:W2:Y:S04]  /*01d0*/  LDG.E.64 R10, desc[UR6][R18.64] ;  /* 0x00000006120a7981 */ /* 0x000ea8000c1e1b00 */
[----:B------:R-:W2:Y:S01]  /*01e0*/  LDG.E.64 R24, desc[UR6][R20.64] ;  /* 0x0000000614187981 */ /* 0x000ea2000c1e1b00 */
[----:B------:R-:W-:-:S04]  /*01f0*/  IADD3 R23, PT, PT, R16, R23, RZ ;  /* 0x0000001710177210 */ /* 0x000fc80007ffe0ff */
[----:B------:R-:W-:Y:S01]  /*0200*/  ISETP.GE.AND P0, PT, R23, R0, PT ;  /* 0x000000001700720c */ /* 0x000fe20003f06270 */
[----:B--2---:R-:W-:-:S12]  /*0210*/  DADD R10, R10, R24 ;  /* 0x000000000a0a7229 */ /* 0x004fd80000000018 */
[----:B------:R-:W-:Y:S05]  /*0220*/  @P0 BRA `(.L_x_3) ;  /* 0x0000000000300947 */ /* 0x000fea0003800000 */
[C---:B------:R-:W-:Y:S01]  /*0230*/  IADD3 R13, PT, PT, R16.reuse, R23, RZ ;  /* 0x00000017100d7210 */ /* 0x040fe20007ffe0ff */
[----:B------:R-:W-:-:S03]  /*0240*/  IMAD.WIDE R24, R16, 0x8, R18 ;  /* 0x0000000810187825 */ /* 0x000fc600078e0212 */
[----:B------:R-:W-:Y:S01]  /*0250*/  ISETP.GE.AND P0, PT, R13, R0, PT ;  /* 0x000000000d00720c */ /* 0x000fe20003f06270 */
[C---:B------:R-:W-:Y:S01]  /*0260*/  IMAD.WIDE R20, R16.reuse, 0x8, R20 ;  /* 0x0000000810147825 */ /* 0x040fe200078e0214 */
[----:B------:R-:W2:Y:S11]  /*0270*/  LDG.E.64 R12, desc[UR6][R24.64] ;  /* 0x00000006180c7981 */ /* 0x000eb6000c1e1b00 */
[----:B------:R-:W-:-:S04]  /*0280*/  @!P0 IMAD.WIDE R18, R16, 0x8, R24 ;  /* 0x0000000810128825 */ /* 0x000fc800078e0218 */
[----:B------:R-:W-:Y:S02]  /*0290*/  @!P0 IMAD.WIDE R22, R16, 0x8, R20 ;  /* 0x0000000810168825 */ /* 0x000fe400078e0214 */
[----:B------:R-:W2:Y:S04]  /*02a0*/  LDG.E.64 R20, desc[UR6][R20.64] ;  /* 0x0000000614147981 */ /* 0x000ea8000c1e1b00 */
[----:B------:R-:W4:Y:S04]  /*02b0*/  @!P0 LDG.E.64 R18, desc[UR6][R18.64] ;  /* 0x0000000612128981 */ /* 0x000f28000c1e1b00 */
[----:B------:R-:W4:Y:S01]  /*02c0*/  @!P0 LDG.E.64 R22, desc[UR6][R22.64] ;  /* 0x0000000616168981 */ /* 0x000f22000c1e1b00 */
[----:B--2---:R-:W-:-:S02]  /*02d0*/  DADD R12, R12, R20 ;  /* 0x000000000c0c7229 */ /* 0x004fc40000000014 */
[----:B----4-:R-:W-:-:S11]  /*02e0*/  @!P0 DADD R14, R18, R22 ;  /* 0x00000000120e8229 */ /* 0x010fd60000000016 */
.L_x_3:
[----:B------:R-:W-:Y:S05]  /*02f0*/  BSYNC.RECONVERGENT B1 ;  /* 0x0000000000017941 */ /* 0x000fea0003800200 */
.L_x_2:
[----:B---3--:R-:W-:Y:S01]  /*0300*/  IMAD.WIDE R18, R17, 0x8, R6 ;  /* 0x0000000811127825 */ /* 0x008fe200078e0206 */
[----:B------:R-:W-:-:S04]  /*0310*/  IADD3 R21, PT, PT, R16, R17, RZ ;  /* 0x0000001110157210 */ /* 0x000fc80007ffe0ff */
[----:B------:R0:W-:Y:S01]  /*0320*/  STG.E.64 desc[UR6][R18.64], R8 ;  /* 0x0000000812007986 */ /* 0x0001e2000c101b06 */
[----:B------:R-:W-:-:S13]  /*0330*/  ISETP.GE.AND P0, PT, R21, R0, PT ;  /* 0x000000001500720c */ /* 0x000fda0003f06270 */
[----:B0-----:R-:W-:Y:S05]  /*0340*/  @P0 BRA `(.L_x_1) ;  /* 0x00000000002c0947 */ /* 0x001fea0003800000 */
[C---:B------:R-:W-:Y:S01]  /*0350*/  IMAD.WIDE R18, R16.reuse, 0x8, R18 ;  /* 0x0000000810127825 */ /* 0x040fe200078e0212 */
[----:B------:R-:W-:-:S04]  /*0360*/  IADD3 R9, PT, PT, R16, R21, RZ ;  /* 0x0000001510097210 */ /* 0x000fc80007ffe0ff */
[----:B------:R0:W-:Y:S01]  /*0370*/  STG.E.64 desc[UR6][R18.64], R10 ;  /* 0x0000000a12007986 */ /* 0x0001e2000c101b06 */
[----:B------:R-:W-:-:S13]  /*0380*/  ISETP.GE.AND P0, PT, R9, R0, PT ;  /* 0x000000000900720c */ /* 0x000fda0003f06270 */
[----:B0-----:R-:W-:Y:S05]  /*0390*/  @P0 BRA `(.L_x_1) ;  /* 0x0000000000180947 */ /* 0x001fea0003800000 */
[C---:B------:R-:W-:Y:S01]  /*03a0*/  IADD3 R9, PT, PT, R16.reuse, R9, RZ ;  /* 0x0000000910097210 */ /* 0x040fe20007ffe0ff */
[----:B------:R-:W-:-:S03]  /*03b0*/  IMAD.WIDE R18, R16, 0x8, R18 ;  /* 0x0000000810127825 */ /* 0x000fc600078e0212 */
[----:B------:R-:W-:Y:S02]  /*03c0*/  ISETP.GE.AND P0, PT, R9, R0, PT ;  /* 0x000000000900720c */ /* 0x000fe40003f06270 */
[----:B------:R0:W-:Y:S11]  /*03d0*/  STG.E.64 desc[UR6][R18.64], R12 ;  /* 0x0000000c12007986 */ /* 0x0001f6000c101b06 */
[----:B------:R-:W-:-:S05]  /*03e0*/  @!P0 IMAD.WIDE R8, R16, 0x8, R18 ;  /* 0x0000000810088825 */ /* 0x000fca00078e0212 */
[----:B------:R0:W-:Y:S02]  /*03f0*/  @!P0 STG.E.64 desc[UR6][R8.64], R14 ;  /* 0x0000000e08008986 */ /* 0x0001e4000c101b06 */
.L_x_1:
[----:B------:R-:W-:Y:S05]  /*0400*/  BSYNC.RECONVERGENT B0 ;  /* 0x0000000000007941 */ /* 0x000fea0003800200 */
.L_x_0:
[----:B------:R-:W-:-:S04]  /*0410*/  LEA R17, R16, R17, 0x2 ;  /* 0x0000001110117211 */ /* 0x000fc800078e10ff */
[----:B------:R-:W-:-:S13]  /*0420*/  ISETP.GE.AND P0, PT, R17, R0, PT ;  /* 0x000000001100720c */ /* 0x000fda0003f06270 */
[----:B------:R-:W-:Y:S05]  /*0430*/  @!P0 BRA `(.L_x_4) ;  /* 0xfffffffc002c8947 */ /* 0x000fea000383ffff */
[----:B------:R-:W-:Y:S05]  /*0440*/  EXIT ;  /* 0x000000000000794d */ /* 0x000fea0003800000 */
.L_x_5:
[----:B------:R-:W-:-:S00]  /*0450*/  BRA `(.L_x_5) ;  /* 0xfffffffc00fc7947 */ /* 0x000fc0000383ffff */
[----:B------:R-:W-:-:S00]  /*0460*/  NOP ;  /* 0x0000000000007918 */ /* 0x000fc00000000000 */
        /* <DEDUP_REMOVED lines=9> */
.L_x_6:


//--------------------- .nv.shared.reserved.0     --------------------------
	.section	.nv.shared.reserved.0,"aw",@nobits
	.weak		__nv_reservedSMEM_offset_0_alias
	.size		__nv_reservedSMEM_offset_0_alias, 0, 64
	.other		__nv_reservedSMEM_offset_0_alias,@"STO_CUDA_RESERVED_SHARED STV_DEFAULT"
__nv_reservedSMEM_offset_0_alias:
	.zero		0
	.zero		64


//--------------------- .nv.constant0._Z9simulatorIdLi4EEvPT_S1_S1_i --------------------------
	.section	.nv.constant0._Z9simulatorIdLi4EEvPT_S1_S1_i,"a",@progbits
	.sectionflags	@""
	.align	4
.nv.constant0._Z9simulatorIdLi4EEvPT_S1_S1_i:
	.zero		924


//--------------------- SYMBOLS --------------------------

	.type		.nv.reservedSmem.offset0,@object
	.size		.nv.reservedSmem.offset0,0x4
